//
// Generated by NVIDIA NVVM Compiler
//
// Compiler Build ID: CL-36424714
// Cuda compilation tools, release 13.0, V13.0.88
// Based on NVVM 20.0.0
//

.version 9.0
.target sm_100
.address_size 64

	// .globl	_Z6kernelPKdS0_jPd

.visible .entry _Z6kernelPKdS0_jPd(
	.param .u64 .ptr .align 1 _Z6kernelPKdS0_jPd_param_0,
	.param .u64 .ptr .align 1 _Z6kernelPKdS0_jPd_param_1,
	.param .u32 _Z6kernelPKdS0_jPd_param_2,
	.param .u64 .ptr .align 1 _Z6kernelPKdS0_jPd_param_3
)
{
	.reg .pred 	%p<4>;
	.reg .b32 	%r<11>;
	.reg .b64 	%rd<11>;
	.reg .b64 	%fd<4>;

	ld.param.u64 	%rd4, [_Z6kernelPKdS0_jPd_param_0];
	ld.param.u64 	%rd5, [_Z6kernelPKdS0_jPd_param_1];
	ld.param.u32 	%r6, [_Z6kernelPKdS0_jPd_param_2];
	ld.param.u64 	%rd6, [_Z6kernelPKdS0_jPd_param_3];
	mov.u32 	%r1, %ntid.x;
	mov.u32 	%r7, %ctaid.x;
	mov.u32 	%r8, %tid.x;
	mad.lo.s32 	%r10, %r7, %r1, %r8;
	setp.ge.u32 	%p1, %r10, %r6;
	@%p1 bra 	$L__BB0_3;
	mov.u32 	%r9, %nctaid.x;
	mul.lo.s32 	%r3, %r9, %r1;
	cvta.to.global.u64 	%rd1, %rd4;
	cvta.to.global.u64 	%rd2, %rd5;
	cvta.to.global.u64 	%rd3, %rd6;
$L__BB0_2:
	mul.wide.u32 	%rd7, %r10, 8;
	add.s64 	%rd8, %rd1, %rd7;
	ld.global.f64 	%fd1, [%rd8];
	add.s64 	%rd9, %rd2, %rd7;
	ld.global.f64 	%fd2, [%rd9];
	setp.gt.f64 	%p2, %fd1, %fd2;
	selp.f64 	%fd3, %fd1, %fd2, %p2;
	add.s64 	%rd10, %rd3, %rd7;
	st.global.f64 	[%rd10], %fd3;
	add.s32 	%r10, %r10, %r3;
	setp.lt.u32 	%p3, %r10, %r6;
	@%p3 bra 	$L__BB0_2;
$L__BB0_3:
	ret;

}


// ===== COMPILED SASS (sm_100) =====

	.target	sm_100

	.elftype	@"ET_EXEC"


//--------------------- .note.nv.tkinfo           --------------------------
	.section	.note.nv.tkinfo,"",@"SHT_NOTE"
	.sectionflags	@"SHF_NOTE_NV_TKINFO"
	.tkinfo
        /*0018*/ 	.word	0x00000002
        /*0030*/ 	.string	""
        /*0030*/ 	.string	"ptxas"
        /*0030*/ 	.string	"Cuda compilation tools, release 13.0, V13.0.88"
        /*0030*/ 	.string	"Build cuda_13.0.r13.0/compiler.36424714_0"
        /*0030*/ 	.string	"-arch sm_100 -m 64 "



//--------------------- .note.nv.cuinfo           --------------------------
	.section	.note.nv.cuinfo,"",@"SHT_NOTE"
	.sectionflags	@"SHF_NOTE_NV_CUINFO"
        /*0018*/ 	.short	0x0002
        /*001a*/ 	.short	0x0064
        /*001c*/ 	.short	0x0082
	.zero		2


//--------------------- .nv.info                  --------------------------
	.section	.nv.info,"",@"SHT_CUDA_INFO"
	.align	4


	//----- nvinfo : EIATTR_REGCOUNT
	.align		4
        /*0000*/ 	.byte	0x04, 0x2f
        /*0002*/ 	.short	(.L_1 - .L_0)
	.align		4
.L_0:
        /*0004*/ 	.word	index@(_Z6kernelPKdS0_jPd)
        /*0008*/ 	.word	0x00000012


	//----- nvinfo : EIATTR_FRAME_SIZE
	.align		4
.L_1:
        /*000c*/ 	.byte	0x04, 0x11
        /*000e*/ 	.short	(.L_3 - .L_2)
	.align		4
.L_2:
        /*0010*/ 	.word	index@(_Z6kernelPKdS0_jPd)
        /*0014*/ 	.word	0x00000000


	//----- nvinfo : EIATTR_MIN_STACK_SIZE
	.align		4
.L_3:
        /*0018*/ 	.byte	0x04, 0x12
        /*001a*/ 	.short	(.L_5 - .L_4)
	.align		4
.L_4:
        /*001c*/ 	.word	index@(_Z6kernelPKdS0_jPd)
        /*0020*/ 	.word	0x00000000
.L_5:


//--------------------- .nv.compat                --------------------------
	.section	.nv.compat,"",@"SHT_CUDA_COMPAT_INFO"
	.align	4
        /*0000*/ 	.byte	0x02, 0x09, 0x00, 0x00, 0x02, 0x02, 0x01, 0x00, 0x02, 0x05, 0x05, 0x00, 0x03, 0x07, 0x01, 0x01
        /*0010*/ 	.byte	0x02, 0x03, 0x00, 0x00, 0x02, 0x06, 0x01, 0x00, 0x04, 0x0b, 0x08, 0x00, 0x01, 0x00, 0x00, 0x00
        /*0020*/ 	.byte	0x00, 0x00, 0x00, 0x00


//--------------------- .nv.info._Z6kernelPKdS0_jPd --------------------------
	.section	.nv.info._Z6kernelPKdS0_jPd,"",@"SHT_CUDA_INFO"
	.sectionflags	@""
	.align	4


	//----- nvinfo : EIATTR_CUDA_API_VERSION
	.align		4
        /*0000*/ 	.byte	0x04, 0x37
        /*0002*/ 	.short	(.L_7 - .L_6)
.L_6:
        /*0004*/ 	.word	0x00000082


	//----- nvinfo : EIATTR_KPARAM_INFO
	.align		4
.L_7:
        /*0008*/ 	.byte	0x04, 0x17
        /*000a*/ 	.short	(.L_9 - .L_8)
.L_8:
        /*000c*/ 	.word	0x00000000
        /*0010*/ 	.short	0x0003
        /*0012*/ 	.short	0x0018
        /*0014*/ 	.byte	0x00, 0xf5, 0x21, 0x00


	//----- nvinfo : EIATTR_KPARAM_INFO
	.align		4
.L_9:
        /*0018*/ 	.byte	0x04, 0x17
        /*001a*/ 	.short	(.L_11 - .L_10)
.L_10:
        /*001c*/ 	.word	0x00000000
        /*0020*/ 	.short	0x0002
        /*0022*/ 	.short	0x0010
        /*0024*/ 	.byte	0x00, 0xf0, 0x11, 0x00


	//----- nvinfo : EIATTR_KPARAM_INFO
	.align		4
.L_11:
        /*0028*/ 	.byte	0x04, 0x17
        /*002a*/ 	.short	(.L_13 - .L_12)
.L_12:
        /*002c*/ 	.word	0x00000000
        /*0030*/ 	.short	0x0001
        /*0032*/ 	.short	0x0008
        /*0034*/ 	.byte	0x00, 0xf5, 0x21, 0x00


	//----- nvinfo : EIATTR_KPARAM_INFO
	.align		4
.L_13:
        /*0038*/ 	.byte	0x04, 0x17
        /*003a*/ 	.short	(.L_15 - .L_14)
.L_14:
        /*003c*/ 	.word	0x00000000
        /*0040*/ 	.short	0x0000
        /*0042*/ 	.short	0x0000
        /*0044*/ 	.byte	0x00, 0xf5, 0x21, 0x00


	//----- nvinfo : EIATTR_SPARSE_MMA_MASK
	.align		4
.L_15:
        /*0048*/ 	.byte	0x03, 0x50
        /*004a*/ 	.short	0x0000


	//----- nvinfo : EIATTR_MAXREG_COUNT
	.align		4
        /*004c*/ 	.byte	0x03, 0x1b
        /*004e*/ 	.short	0x00ff


	//----- nvinfo : EIATTR_MERCURY_ISA_VERSION
	.align		4
        /*0050*/ 	.byte	0x03, 0x5f
        /*0052*/ 	.short	0x0101


	//----- nvinfo : EIATTR_VRC_CTA_INIT_COUNT
	.align		4
        /*0054*/ 	.byte	0x02, 0x4a
	.zero		1
	.zero		1


	//----- nvinfo : EIATTR_EXIT_INSTR_OFFSETS
	.align		4
        /*0058*/ 	.byte	0x04, 0x1c
        /*005a*/ 	.short	(.L_17 - .L_16)


	//   ....[0]....
.L_16:
        /*005c*/ 	.word	0x00000070


	//   ....[1]....
        /*0060*/ 	.word	0x000001a0


	//----- nvinfo : EIATTR_CRS_STACK_SIZE
	.align		4
.L_17:
        /*0064*/ 	.byte	0x04, 0x1e
        /*0066*/ 	.short	(.L_19 - .L_18)
.L_18:
        /*0068*/ 	.word	0x00000000


	//----- nvinfo : EIATTR_CBANK_PARAM_SIZE
	.align		4
.L_19:
        /*006c*/ 	.byte	0x03, 0x19
        /*006e*/ 	.short	0x0020


	//----- nvinfo : EIATTR_PARAM_CBANK
	.align		4
        /*0070*/ 	.byte	0x04, 0x0a
        /*0072*/ 	.short	(.L_21 - .L_20)
	.align		4
.L_20:
        /*0074*/ 	.word	index@(.nv.constant0._Z6kernelPKdS0_jPd)
        /*0078*/ 	.short	0x0380
        /*007a*/ 	.short	0x0020


	//----- nvinfo : EIATTR_SW_WAR
	.align		4
.L_21:
        /*007c*/ 	.byte	0x04, 0x36
        /*007e*/ 	.short	(.L_23 - .L_22)
.L_22:
        /*0080*/ 	.word	0x00000008
.L_23:


//--------------------- .nv.callgraph             --------------------------
	.section	.nv.callgraph,"",@"SHT_CUDA_CALLGRAPH"
	.align	4
	.sectionentsize	8
	.align		4
        /*0000*/ 	.word	0x00000000
	.align		4
        /*0004*/ 	.word	0xffffffff
	.align		4
        /*0008*/ 	.word	0x00000000
	.align		4
        /*000c*/ 	.word	0xfffffffe
	.align		4
        /*0010*/ 	.word	0x00000000
	.align		4
        /*0014*/ 	.word	0xfffffffd
	.align		4
        /*0018*/ 	.word	0x00000000
	.align		4
        /*001c*/ 	.word	0xfffffffc


//--------------------- .text._Z6kernelPKdS0_jPd  --------------------------
	.section	.text._Z6kernelPKdS0_jPd,"ax",@progbits
	.align	128
        .global         _Z6kernelPKdS0_jPd
        .type           _Z6kernelPKdS0_jPd,@function
        .size           _Z6kernelPKdS0_jPd,(.L_x_2 - _Z6kernelPKdS0_jPd)
        .other          _Z6kernelPKdS0_jPd,@"STO_CUDA_ENTRY STV_DEFAULT"
_Z6kernelPKdS0_jPd:
.text._Z6kernelPKdS0_jPd:
[----:B------:R-:W-:Y:S01]  /*0000*/  LDC R1, c[0x0][0x37c] ;  /* 0x0000df00ff017b82 */ /* 0x000fe20000000800 */
[----:B------:R-:W0:Y:S01]  /*0010*/  S2R R0, SR_CTAID.X ;  /* 0x0000000000007919 */ /* 0x000e220000002500 */
[----:B------:R-:W0:Y:S01]  /*0020*/  LDCU UR4, c[0x0][0x360] ;  /* 0x00006c00ff0477ac */ /* 0x000e220008000800 */
[----:B------:R-:W0:Y:S01]  /*0030*/  S2R R3, SR_TID.X ;  /* 0x0000000000037919 */ /* 0x000e220000002100 */
[----:B------:R-:W1:Y:S01]  /*0040*/  LDCU UR8, c[0x0][0x390] ;  /* 0x00007200ff0877ac */ /* 0x000e620008000800 */
[----:B0-----:R-:W-:-:S05]  /*0050*/  IMAD R0, R0, UR4, R3 ;  /* 0x0000000400007c24 */ /* 0x001fca000f8e0203 */
[----:B-1----:R-:W-:-:S13]  /*0060*/  ISETP.GE.U32.AND P0, PT, R0, UR8, PT ;  /* 0x0000000800007c0c */ /* 0x002fda000bf06070 */
[----:B------:R-:W-:Y:S05]  /*0070*/  @P0 EXIT ;  /* 0x000000000000094d */ /* 0x000fea0003800000 */
[----:B------:R-:W0:Y:S01]  /*0080*/  LDC.64 R14, c[0x0][0x398] ;  /* 0x0000e600ff0e7b82 */ /* 0x000e220000000a00 */
[----:B------:R-:W1:Y:S01]  /*0090*/  LDCU UR5, c[0x0][0x370] ;  /* 0x00006e00ff0577ac */ /* 0x000e620008000800 */
[----:B------:R-:W2:Y:S06]  /*00a0*/  LDCU.64 UR6, c[0x0][0x358] ;  /* 0x00006b00ff0677ac */ /* 0x000eac0008000a00 */
[----:B------:R-:W3:Y:S08]  /*00b0*/  LDC.64 R10, c[0x0][0x380] ;  /* 0x0000e000ff0a7b82 */ /* 0x000ef00000000a00 */
[----:B------:R-:W4:Y:S01]  /*00c0*/  LDC.64 R12, c[0x0][0x388] ;  /* 0x0000e200ff0c7b82 */ /* 0x000f220000000a00 */
[----:B-1----:R-:W-:-:S12]  /*00d0*/  UIMAD UR4, UR4, UR5, URZ ;  /* 0x00000005040472a4 */ /* 0x002fd8000f8e02ff */
.L_x_0:
[----:B---3--:R-:W-:-:S04]  /*00e0*/  IMAD.WIDE.U32 R2, R0, 0x8, R10 ;  /* 0x0000000800027825 */ /* 0x008fc800078e000a */
[C---:B----4-:R-:W-:Y:S02]  /*00f0*/  IMAD.WIDE.U32 R4, R0.reuse, 0x8, R12 ;  /* 0x0000000800047825 */ /* 0x050fe400078e000c */
[----:B--2---:R-:W2:Y:S04]  /*0100*/  LDG.E.64 R2, desc[UR6][R2.64] ;  /* 0x0000000602027981 */ /* 0x004ea8000c1e1b00 */
[----:B------:R-:W2:Y:S01]  /*0110*/  LDG.E.64 R4, desc[UR6][R4.64] ;  /* 0x0000000604047981 */ /* 0x000ea2000c1e1b00 */
[C---:B01----:R-:W-:Y:S01]  /*0120*/  IMAD.WIDE.U32 R6, R0.reuse, 0x8, R14 ;  /* 0x0000000800067825 */ /* 0x043fe200078e000e */
[----:B------:R-:W-:Y:S01]  /*0130*/  IADD3 R0, PT, PT, R0, UR4, RZ ;  /* 0x0000000400007c10 */ /* 0x000fe2000fffe0ff */
[----:B--2---:R-:W-:-:S06]  /*0140*/  DSETP.GT.AND P0, PT, R2, R4, PT ;  /* 0x000000040200722a */ /* 0x004fcc0003f04000 */
[----:B------:R-:W-:Y:S02]  /*0150*/  FSEL R8, R2, R4, P0 ;  /* 0x0000000402087208 */ /* 0x000fe40000000000 */
[----:B------:R-:W-:Y:S02]  /*0160*/  FSEL R9, R3, R5, P0 ;  /* 0x0000000503097208 */ /* 0x000fe40000000000 */
[----:B------:R-:W-:-:S03]  /*0170*/  ISETP.GE.U32.AND P0, PT, R0, UR8, PT ;  /* 0x0000000800007c0c */ /* 0x000fc6000bf06070 */
[----:B------:R1:W-:Y:S10]  /*0180*/  STG.E.64 desc[UR6][R6.64], R8 ;  /* 0x0000000806007986 */ /* 0x0003f4000c101b06 */
[----:B------:R-:W-:Y:S05]  /*0190*/  @!P0 BRA `(.L_x_0) ;  /* 0xfffffffc00d08947 */ /* 0x000fea000383ffff */
[----:B------:R-:W-:Y:S05]  /*01a0*/  EXIT ;  /* 0x000000000000794d */ /* 0x000fea0003800000 */
.L_x_1:
[----:B------:R-:W-:-:S00]  /*01b0*/  BRA `(.L_x_1) ;  /* 0xfffffffc00fc7947 */ /* 0x000fc0000383ffff */
[----:B------:R-:W-:-:S00]  /*01c0*/  NOP ;  /* 0x0000000000007918 */ /* 0x000fc00000000000 */
        /* <DEDUP_REMOVED lines=11> */
.L_x_2:


//--------------------- .nv.shared.reserved.0     --------------------------
	.section	.nv.shared.reserved.0,"aw",@nobits
	.weak		__nv_reservedSMEM_offset_0_alias
	.size		__nv_reservedSMEM_offset_0_alias, 0, 64
	.other		__nv_reservedSMEM_offset_0_alias,@"STO_CUDA_RESERVED_SHARED STV_DEFAULT"
__nv_reservedSMEM_offset_0_alias:
	.zero		0
	.zero		64


//--------------------- .nv.constant0._Z6kernelPKdS0_jPd --------------------------
	.section	.nv.constant0._Z6kernelPKdS0_jPd,"a",@progbits
	.sectionflags	@""
	.align	4
.nv.constant0._Z6kernelPKdS0_jPd:
	.zero		928


//--------------------- SYMBOLS --------------------------

	.type		.nv.reservedSmem.offset0,@object
	.size		.nv.reservedSmem.offset0,0x4
